	.headerflags	@"EF_CUDA_TEXMODE_UNIFIED EF_CUDA_64BIT_ADDRESS EF_CUDA_ACCELERATORS EF_CUDA_SM90 EF_CUDA_VIRTUAL_SM(EF_CUDA_SM90)"
	.elftype	@"ET_EXEC"


//--------------------- .nv.info                  --------------------------
	.section	.nv.info,"",@"SHT_CUDA_INFO"
	.align	4


	//----- nvinfo : EIATTR_REGCOUNT
	.align		4
        /*0000*/ 	.byte	0x04, 0x2f
        /*0002*/ 	.short	(.L_3 - .L_2)
	.align		4
.L_2:
        /*0004*/ 	.word	index@(triton_poi_fused__native_batch_norm_legit_no_training_convolution_relu_4)
        /*0008*/ 	.word	0x00000020


	//----- nvinfo : EIATTR_MIN_STACK_SIZE
	.align		4
.L_3:
        /*000c*/ 	.byte	0x04, 0x12
        /*000e*/ 	.short	(.L_5 - .L_4)
	.align		4
.L_4:
        /*0010*/ 	.word	index@(triton_poi_fused__native_batch_norm_legit_no_training_convolution_relu_4)
        /*0014*/ 	.word	0x00000000


	//----- nvinfo : EIATTR_FRAME_SIZE
	.align		4
.L_5:
        /*0018*/ 	.byte	0x04, 0x11
        /*001a*/ 	.short	(.L_7 - .L_6)
	.align		4
.L_6:
        /*001c*/ 	.word	index@(triton_poi_fused__native_batch_norm_legit_no_training_convolution_relu_4)
        /*0020*/ 	.word	0x00000000


	//----- nvinfo : EIATTR_MIN_STACK_SIZE
	.align		4
.L_7:
        /*0024*/ 	.byte	0x04, 0x12
        /*0026*/ 	.short	(.L_9 - .L_8)
	.align		4
.L_8:
        /*0028*/ 	.word	index@(triton_poi_fused__native_batch_norm_legit_no_training_convolution_relu_4)
        /*002c*/ 	.word	0x00000000
.L_9:


//--------------------- .nv.info.triton_poi_fused__native_batch_norm_legit_no_training_convolution_relu_4 --------------------------
	.section	.nv.info.triton_poi_fused__native_batch_norm_legit_no_training_convolution_relu_4,"",@"SHT_CUDA_INFO"
	.sectionflags	@""
	.align	4


	//----- nvinfo : EIATTR_CUDA_API_VERSION
	.align		4
        /*0000*/ 	.byte	0x04, 0x37
        /*0002*/ 	.short	(.L_11 - .L_10)
.L_10:
        /*0004*/ 	.word	0x0000007c


	//----- nvinfo : EIATTR_KPARAM_INFO
	.align		4
.L_11:
        /*0008*/ 	.byte	0x04, 0x17
        /*000a*/ 	.short	(.L_13 - .L_12)
.L_12:
        /*000c*/ 	.word	0x00000000
        /*0010*/ 	.short	0x0007
        /*0012*/ 	.short	0x0038
        /*0014*/ 	.byte	0x00, 0xf0, 0x11, 0x00


	//----- nvinfo : EIATTR_KPARAM_INFO
	.align		4
.L_13:
        /*0018*/ 	.byte	0x04, 0x17
        /*001a*/ 	.short	(.L_15 - .L_14)
.L_14:
        /*001c*/ 	.word	0x00000000
        /*0020*/ 	.short	0x0006
        /*0022*/ 	.short	0x0030
        /*0024*/ 	.byte	0x00, 0xf4, 0x21, 0x00


	//----- nvinfo : EIATTR_KPARAM_INFO
	.align		4
.L_15:
        /*0028*/ 	.byte	0x04, 0x17
        /*002a*/ 	.short	(.L_17 - .L_16)
.L_16:
        /*002c*/ 	.word	0x00000000
        /*0030*/ 	.short	0x0005
        /*0032*/ 	.short	0x0028
        /*0034*/ 	.byte	0x00, 0xf4, 0x21, 0x00


	//----- nvinfo : EIATTR_KPARAM_INFO
	.align		4
.L_17:
        /*0038*/ 	.byte	0x04, 0x17
        /*003a*/ 	.short	(.L_19 - .L_18)
.L_18:
        /*003c*/ 	.word	0x00000000
        /*0040*/ 	.short	0x0004
        /*0042*/ 	.short	0x0020
        /*0044*/ 	.byte	0x00, 0xf4, 0x21, 0x00


	//----- nvinfo : EIATTR_KPARAM_INFO
	.align		4
.L_19:
        /*0048*/ 	.byte	0x04, 0x17
        /*004a*/ 	.short	(.L_21 - .L_20)
.L_20:
        /*004c*/ 	.word	0x00000000
        /*0050*/ 	.short	0x0003
        /*0052*/ 	.short	0x0018
        /*0054*/ 	.byte	0x00, 0xf4, 0x21, 0x00


	//----- nvinfo : EIATTR_KPARAM_INFO
	.align		4
.L_21:
        /*0058*/ 	.byte	0x04, 0x17
        /*005a*/ 	.short	(.L_23 - .L_22)
.L_22:
        /*005c*/ 	.word	0x00000000
        /*0060*/ 	.short	0x0002
        /*0062*/ 	.short	0x0010
        /*0064*/ 	.byte	0x00, 0xf4, 0x21, 0x00


	//----- nvinfo : EIATTR_KPARAM_INFO
	.align		4
.L_23:
        /*0068*/ 	.byte	0x04, 0x17
        /*006a*/ 	.short	(.L_25 - .L_24)
.L_24:
        /*006c*/ 	.word	0x00000000
        /*0070*/ 	.short	0x0001
        /*0072*/ 	.short	0x0008
        /*0074*/ 	.byte	0x00, 0xf4, 0x21, 0x00


	//----- nvinfo : EIATTR_KPARAM_INFO
	.align		4
.L_25:
        /*0078*/ 	.byte	0x04, 0x17
        /*007a*/ 	.short	(.L_27 - .L_26)
.L_26:
        /*007c*/ 	.word	0x00000000
        /*0080*/ 	.short	0x0000
        /*0082*/ 	.short	0x0000
        /*0084*/ 	.byte	0x00, 0xf4, 0x21, 0x00


	//----- nvinfo : EIATTR_SPARSE_MMA_MASK
	.align		4
.L_27:
        /*0088*/ 	.byte	0x03, 0x50
        /*008a*/ 	.short	0x0000


	//----- nvinfo : EIATTR_MAXREG_COUNT
	.align		4
        /*008c*/ 	.byte	0x03, 0x1b
        /*008e*/ 	.short	0x00ff


	//----- nvinfo : EIATTR_EXIT_INSTR_OFFSETS
	.align		4
        /*0090*/ 	.byte	0x04, 0x1c
        /*0092*/ 	.short	(.L_29 - .L_28)


	//   ....[0]....
.L_28:
        /*0094*/ 	.word	0x000008b0


	//----- nvinfo : EIATTR_REQNTID
	.align		4
.L_29:
        /*0098*/ 	.byte	0x04, 0x10
        /*009a*/ 	.short	(.L_31 - .L_30)
.L_30:
        /*009c*/ 	.word	0x00000080
        /*00a0*/ 	.word	0x00000001
        /*00a4*/ 	.word	0x00000001


	//----- nvinfo : EIATTR_CBANK_PARAM_SIZE
	.align		4
.L_31:
        /*00a8*/ 	.byte	0x03, 0x19
        /*00aa*/ 	.short	0x003c


	//----- nvinfo : EIATTR_PARAM_CBANK
	.align		4
        /*00ac*/ 	.byte	0x04, 0x0a
        /*00ae*/ 	.short	(.L_33 - .L_32)
	.align		4
.L_32:
        /*00b0*/ 	.word	index@(.nv.constant0.triton_poi_fused__native_batch_norm_legit_no_training_convolution_relu_4)
        /*00b4*/ 	.short	0x0210
        /*00b6*/ 	.short	0x003c


	//----- nvinfo : EIATTR_SW_WAR
	.align		4
.L_33:
        /*00b8*/ 	.byte	0x04, 0x36
        /*00ba*/ 	.short	(.L_35 - .L_34)
.L_34:
        /*00bc*/ 	.word	0x00000008
.L_35:


//--------------------- .nv.callgraph             --------------------------
	.section	.nv.callgraph,"",@"SHT_CUDA_CALLGRAPH"
	.align	4
	.sectionentsize	8
	.align		4
        /*0000*/ 	.word	0x00000000
	.align		4
        /*0004*/ 	.word	0xffffffff
	.align		4
        /*0008*/ 	.word	0x00000000
	.align		4
        /*000c*/ 	.word	0xfffffffe
	.align		4
        /*0010*/ 	.word	0x00000000
	.align		4
        /*0014*/ 	.word	0xfffffffd
	.align		4
        /*0018*/ 	.word	0x00000000
	.align		4
        /*001c*/ 	.word	0xfffffffc


//--------------------- .nv.constant4             --------------------------
	.section	.nv.constant4,"a",@progbits
	.align	8
	.align		8
.nv.constant4:
        /*0000*/ 	.dword	_$_str
	.align		8
        /*0008*/ 	.dword	_$_str_$_2


//--------------------- .text.triton_poi_fused__native_batch_norm_legit_no_training_convolution_relu_4 --------------------------
	.section	.text.triton_poi_fused__native_batch_norm_legit_no_training_convolution_relu_4,"ax",@progbits
	.align	128
        .global         triton_poi_fused__native_batch_norm_legit_no_training_convolution_relu_4
        .type           triton_poi_fused__native_batch_norm_legit_no_training_convolution_relu_4,@function
        .size           triton_poi_fused__native_batch_norm_legit_no_training_convolution_relu_4,(.L_x_1 - triton_poi_fused__native_batch_norm_legit_no_training_convolution_relu_4)
        .other          triton_poi_fused__native_batch_norm_legit_no_training_convolution_relu_4,@"STO_CUDA_ENTRY STV_DEFAULT"
triton_poi_fused__native_batch_norm_legit_no_training_convolution_relu_4:
.text.triton_poi_fused__native_batch_norm_legit_no_training_convolution_relu_4:
[----:B------:R-:W-:Y:S01]  /*0000*/  LDC R1, c[0x0][0x28] ;  /* 0x00000a00ff017b82 */ /* 0x000fe20000000800 */
[----:B------:R-:W1:Y:S01]  /*0010*/  S2R R0, SR_TID.X ;  /* 0x0000000000007919 */ /* 0x000e620000002100 */
[----:B------:R-:W-:Y:S01]  /*0020*/  HFMA2.MMA R4, -RZ, RZ, 0, 0 ;  /* 0x00000000ff047435 */ /* 0x000fe200000001ff */
[----:B------:R-:W-:Y:S01]  /*0030*/  MOV R2, RZ ;  /* 0x000000ff00027202 */ /* 0x000fe20000000f00 */
[----:B------:R-:W-:Y:S01]  /*0040*/  ULDC.64 UR4, c[0x0][0x208] ;  /* 0x0000820000047ab9 */ /* 0x000fe20000000a00 */
[----:B------:R-:W2:Y:S03]  /*0050*/  S2R R5, SR_CTAID.X ;  /* 0x0000000000057919 */ /* 0x000ea60000002500 */
[----:B------:R-:W3:Y:S08]  /*0060*/  LDC.64 R28, c[0x0][0x220] ;  /* 0x00008800ff1c7b82 */ /* 0x000ef00000000a00 */
[----:B------:R-:W4:Y:S08]  /*0070*/  LDC.64 R26, c[0x0][0x230] ;  /* 0x00008c00ff1a7b82 */ /* 0x000f300000000a00 */
[----:B------:R-:W5:Y:S01]  /*0080*/  LDC.64 R20, c[0x0][0x238] ;  /* 0x00008e00ff147b82 */ /* 0x000f620000000a00 */
[----:B-1----:R-:W-:-:S04]  /*0090*/  SHF.L.U32 R0, R0, 0x2, RZ ;  /* 0x0000000200007819 */ /* 0x002fc800000006ff */
[----:B------:R-:W-:-:S04]  /*00a0*/  LOP3.LUT R0, R0, 0x1fc, RZ, 0xc0, !PT ;  /* 0x000001fc00007812 */ /* 0x000fc800078ec0ff */
[----:B--2---:R-:W-:-:S04]  /*00b0*/  LEA R5, R5, R0, 0xa ;  /* 0x0000000005057211 */ /* 0x004fc800078e50ff */
[----:B------:R-:W-:Y:S01]  /*00c0*/  IADD3 R3, R5, 0x200, RZ ;  /* 0x0000020005037810 */ /* 0x000fe20007ffe0ff */
[----:B------:R-:W-:-:S04]  /*00d0*/  IMAD.HI R0, R5, -0x4549a9ef, R4 ;  /* 0xbab6561105007827 */ /* 0x000fc800078e0204 */
[----:B------:R-:W-:Y:S01]  /*00e0*/  IMAD.HI R2, R3, -0x4549a9ef, R2 ;  /* 0xbab6561103027827 */ /* 0x000fe200078e0202 */
[----:B------:R-:W-:-:S04]  /*00f0*/  SHF.R.U32.HI R7, RZ, 0x1f, R0 ;  /* 0x0000001fff077819 */ /* 0x000fc80000011600 */
[----:B------:R-:W-:Y:S02]  /*0100*/  LEA.HI.SX32 R0, R0, R7, 0xf ;  /* 0x0000000700007211 */ /* 0x000fe400078f7aff */
[----:B------:R-:W-:Y:S02]  /*0110*/  SHF.R.U32.HI R3, RZ, 0x1f, R2 ;  /* 0x0000001fff037819 */ /* 0x000fe40000011602 */
[----:B------:R-:W-:Y:S02]  /*0120*/  PRMT R4, R0, 0x9910, RZ ;  /* 0x0000991000047816 */ /* 0x000fe400000000ff */
[----:B------:R-:W-:Y:S02]  /*0130*/  LEA.HI.SX32 R3, R2, R3, 0xf ;  /* 0x0000000302037211 */ /* 0x000fe400078f7aff */
[----:B------:R-:W-:Y:S02]  /*0140*/  MOV R2, R4 ;  /* 0x0000000400027202 */ /* 0x000fe40000000f00 */
[----:B------:R-:W-:-:S02]  /*0150*/  PRMT R4, R3, 0x9910, RZ ;  /* 0x0000991003047816 */ /* 0x000fc400000000ff */
[----:B------:R-:W-:Y:S02]  /*0160*/  SHF.R.S32.HI R2, RZ, 0xf, R2 ;  /* 0x0000000fff027819 */ /* 0x000fe40000011402 */
[----:B------:R-:W-:Y:S02]  /*0170*/  SHF.R.S32.HI R4, RZ, 0xf, R4 ;  /* 0x0000000fff047819 */ /* 0x000fe40000011404 */
[----:B------:R-:W-:Y:S02]  /*0180*/  LOP3.LUT R7, R2, 0xffff, RZ, 0xc0, !PT ;  /* 0x0000ffff02077812 */ /* 0x000fe400078ec0ff */
[----:B------:R-:W-:Y:S02]  /*0190*/  LOP3.LUT R4, R4, 0xffff, RZ, 0xc0, !PT ;  /* 0x0000ffff04047812 */ /* 0x000fe400078ec0ff */
[----:B------:R-:W-:Y:S02]  /*01a0*/  LEA.HI R2, R7, R0, RZ, 0x16 ;  /* 0x0000000007027211 */ /* 0x000fe400078fb0ff */
[----:B------:R-:W1:Y:S01]  /*01b0*/  LDC.64 R6, c[0x0][0x228] ;  /* 0x00008a00ff067b82 */ /* 0x000e620000000a00 */
[----:B------:R-:W-:-:S02]  /*01c0*/  LEA.HI R4, R4, R3, RZ, 0x16 ;  /* 0x0000000304047211 */ /* 0x000fc400078fb0ff */
[----:B------:R-:W-:Y:S02]  /*01d0*/  LOP3.LUT R2, R2, 0xffc0, RZ, 0xc0, !PT ;  /* 0x0000ffc002027812 */ /* 0x000fe400078ec0ff */
[----:B------:R-:W-:Y:S02]  /*01e0*/  LOP3.LUT R4, R4, 0xffc0, RZ, 0xc0, !PT ;  /* 0x0000ffc004047812 */ /* 0x000fe400078ec0ff */
[----:B------:R-:W-:-:S04]  /*01f0*/  IADD3 R2, RZ, -R2, RZ ;  /* 0x80000002ff027210 */ /* 0x000fc80007ffe0ff */
[----:B------:R-:W-:Y:S02]  /*0200*/  PRMT R9, R2, 0x7710, RZ ;  /* 0x0000771002097816 */ /* 0x000fe400000000ff */
[----:B------:R-:W-:Y:S02]  /*0210*/  IADD3 R2, RZ, -R4, RZ ;  /* 0x80000004ff027210 */ /* 0x000fe40007ffe0ff */
[----:B------:R-:W-:Y:S02]  /*0220*/  IADD3 R0, R0, R9, RZ ;  /* 0x0000000900007210 */ /* 0x000fe40007ffe0ff */
[----:B------:R-:W-:Y:S01]  /*0230*/  PRMT R2, R2, 0x7710, RZ ;  /* 0x0000771002027816 */ /* 0x000fe200000000ff */
[----:B------:R-:W2:Y:S01]  /*0240*/  LDC.64 R8, c[0x0][0x218] ;  /* 0x00008600ff087b82 */ /* 0x000ea20000000a00 */
[----:B------:R-:W-:Y:S02]  /*0250*/  PRMT R25, R0, 0x9910, RZ ;  /* 0x0000991000197816 */ /* 0x000fe400000000ff */
[----:B------:R-:W-:-:S03]  /*0260*/  IADD3 R3, R3, R2, RZ ;  /* 0x0000000203037210 */ /* 0x000fc60007ffe0ff */
[----:B-1----:R-:W-:Y:S01]  /*0270*/  IMAD.WIDE R12, R25, 0x4, R6 ;  /* 0x00000004190c7825 */ /* 0x002fe200078e0206 */
[----:B------:R-:W-:-:S04]  /*0280*/  PRMT R3, R3, 0x9910, RZ ;  /* 0x0000991003037816 */ /* 0x000fc800000000ff */
[----:B------:R-:W5:Y:S01]  /*0290*/  LDG.E.EL R0, desc[UR4][R12.64] ;  /* 0x000000040c007981 */ /* 0x000f62000c2e1900 */
[----:B------:R-:W-:Y:S02]  /*02a0*/  IMAD.WIDE R22, R3, 0x4, R6 ;  /* 0x0000000403167825 */ /* 0x000fe400078e0206 */
[----:B------:R-:W1:Y:S03]  /*02b0*/  LDC.64 R6, c[0x0][0x210] ;  /* 0x00008400ff067b82 */ /* 0x000e660000000a00 */
[----:B------:R4:W5:Y:S01]  /*02c0*/  LDG.E.EL R19, desc[UR4][R22.64] ;  /* 0x0000000416137981 */ /* 0x000962000c2e1900 */
[----:B---3--:R-:W-:-:S04]  /*02d0*/  IMAD.WIDE R16, R25, 0x4, R28 ;  /* 0x0000000419107825 */ /* 0x008fc800078e021c */
[----:B--2---:R-:W-:Y:S02]  /*02e0*/  IMAD.WIDE R10, R25, 0x4, R8 ;  /* 0x00000004190a7825 */ /* 0x004fe400078e0208 */
[----:B------:R-:W2:Y:S04]  /*02f0*/  LDG.E.EL R17, desc[UR4][R16.64] ;  /* 0x0000000410117981 */ /* 0x000ea8000c2e1900 */
[----:B------:R-:W3:Y:S01]  /*0300*/  LDG.E.EL R18, desc[UR4][R10.64] ;  /* 0x000000040a127981 */ /* 0x000ee2000c2e1900 */
[----:B01----:R-:W-:-:S05]  /*0310*/  IMAD.WIDE R6, R5, 0x4, R6 ;  /* 0x0000000405067825 */ /* 0x003fca00078e0206 */
[----:B------:R-:W3:Y:S01]  /*0320*/  LDG.E.128 R12, desc[UR4][R6.64] ;  /* 0x00000004060c7981 */ /* 0x000ee2000c1e1d00 */
[----:B------:R-:W-:-:S04]  /*0330*/  IMAD.WIDE R8, R3, 0x4, R8 ;  /* 0x0000000403087825 */ /* 0x000fc800078e0208 */
[C---:B----4-:R-:W-:Y:S01]  /*0340*/  IMAD.WIDE R22, R25.reuse, 0x4, R26 ;  /* 0x0000000419167825 */ /* 0x050fe200078e021a */
[----:B------:R-:W4:Y:S03]  /*0350*/  LDG.E.EL R16, desc[UR4][R8.64] ;  /* 0x0000000408107981 */ /* 0x000f26000c2e1900 */
[----:B-----5:R-:W-:Y:S02]  /*0360*/  IMAD.WIDE R24, R25, 0x4, R20 ;  /* 0x0000000419187825 */ /* 0x020fe400078e0214 */
[----:B------:R-:W5:Y:S02]  /*0370*/  LDG.E.EL R23, desc[UR4][R22.64] ;  /* 0x0000000416177981 */ /* 0x000f64000c2e1900 */
[C---:B------:R-:W-:Y:S02]  /*0380*/  IMAD.WIDE R28, R3.reuse, 0x4, R28 ;  /* 0x00000004031c7825 */ /* 0x040fe400078e021c */
[----:B------:R-:W5:Y:S04]  /*0390*/  LDG.E.EL R24, desc[UR4][R24.64] ;  /* 0x0000000418187981 */ /* 0x000f68000c2e1900 */
[----:B------:R-:W4:Y:S01]  /*03a0*/  LDG.E.128 R8, desc[UR4][R6.64+0x800] ;  /* 0x0008000406087981 */ /* 0x000f22000c1e1d00 */
[----:B------:R-:W-:-:S03]  /*03b0*/  IMAD.WIDE R26, R3, 0x4, R26 ;  /* 0x00000004031a7825 */ /* 0x000fc600078e021a */
[----:B------:R-:W5:Y:S01]  /*03c0*/  LDG.E.EL R2, desc[UR4][R28.64] ;  /* 0x000000041c027981 */ /* 0x000f62000c2e1900 */
[----:B------:R-:W-:-:S03]  /*03d0*/  IMAD.WIDE R20, R3, 0x4, R20 ;  /* 0x0000000403147825 */ /* 0x000fc600078e0214 */
[----:B------:R-:W5:Y:S04]  /*03e0*/  LDG.E.EL R4, desc[UR4][R26.64] ;  /* 0x000000041a047981 */ /* 0x000f68000c2e1900 */
[----:B------:R0:W5:Y:S02]  /*03f0*/  LDG.E.EL R3, desc[UR4][R20.64] ;  /* 0x0000000414037981 */ /* 0x000164000c2e1900 */
[----:B0-----:R-:W-:Y:S01]  /*0400*/  HFMA2.MMA R21, -RZ, RZ, 1.625, 0 ;  /* 0x3e800000ff157435 */ /* 0x001fe200000001ff */
[----:B------:R-:W-:-:S04]  /*0410*/  FADD R0, R0, 9.9999997473787516356e-06 ;  /* 0x3727c5ac00007421 */ /* 0x000fc80000000000 */
[----:B------:R-:W0:Y:S01]  /*0420*/  MUFU.SQRT R22, R0 ;  /* 0x0000000000167308 */ /* 0x000e220000002000 */
[----:B------:R-:W-:-:S07]  /*0430*/  FADD R19, R19, 9.9999997473787516356e-06 ;  /* 0x3727c5ac13137421 */ /* 0x000fce0000000000 */
[----:B------:R-:W1:Y:S01]  /*0440*/  MUFU.SQRT R25, R19 ;  /* 0x0000001300197308 */ /* 0x000e620000002000 */
[C---:B0-----:R-:W-:Y:S02]  /*0450*/  FSETP.GT.AND P0, PT, R22.reuse, 8.50705917302346158658e+37, PT ;  /* 0x7e8000001600780b */ /* 0x041fe40003f04000 */
[----:B------:R-:W-:Y:S02]  /*0460*/  FSETP.GEU.AND P2, PT, R22, 1.175494350822287508e-38, PT ;  /* 0x008000001600780b */ /* 0x000fe40003f4e000 */
[C---:B-1----:R-:W-:Y:S02]  /*0470*/  FSETP.GT.AND P1, PT, R25.reuse, 8.50705917302346158658e+37, PT ;  /* 0x7e8000001900780b */ /* 0x042fe40003f24000 */
[----:B------:R-:W-:-:S07]  /*0480*/  FSETP.GEU.AND P3, PT, R25, 1.175494350822287508e-38, PT ;  /* 0x008000001900780b */ /* 0x000fce0003f6e000 */
[----:B------:R-:W-:-:S04]  /*0490*/  @P0 FMUL R22, R22, 0.25 ;  /* 0x3e80000016160820 */ /* 0x000fc80000400000 */
[----:B------:R-:W-:Y:S01]  /*04a0*/  @!P2 FMUL R22, R22, 16777216 ;  /* 0x4b8000001616a820 */ /* 0x000fe20000400000 */
[----:B------:R-:W-:-:S03]  /*04b0*/  @P1 FMUL R25, R25, 0.25 ;  /* 0x3e80000019191820 */ /* 0x000fc60000400000 */
[----:B------:R-:W0:Y:S01]  /*04c0*/  MUFU.RCP R20, R22 ;  /* 0x0000001600147308 */ /* 0x000e220000001000 */
[----:B------:R-:W-:Y:S01]  /*04d0*/  @!P3 FMUL R25, R25, 16777216 ;  /* 0x4b8000001919b820 */ /* 0x000fe20000400000 */
[----:B------:R-:W-:-:S06]  /*04e0*/  FSEL R19, R21, 1, P0 ;  /* 0x3f80000015137808 */ /* 0x000fcc0000000000 */
[----:B------:R1:W1:Y:S01]  /*04f0*/  MUFU.RCP R0, R25 ;  /* 0x0000001900007308 */ /* 0x0002620000001000 */
[----:B------:R-:W-:Y:S01]  /*0500*/  FSEL R21, R21, 1, P1 ;  /* 0x3f80000015157808 */ /* 0x000fe20000800000 */
[----:B------:R-:W-:Y:S01]  /*0510*/  @!P2 FMUL R19, R19, 16777216 ;  /* 0x4b8000001313a820 */ /* 0x000fe20000400000 */
[--C-:B---3--:R-:W-:Y:S01]  /*0520*/  FADD R13, R13, R18.reuse ;  /* 0x000000120d0d7221 */ /* 0x108fe20000000000 */
[--C-:B------:R-:W-:Y:S01]  /*0530*/  FADD R12, R12, R18.reuse ;  /* 0x000000120c0c7221 */ /* 0x100fe20000000000 */
[--C-:B------:R-:W-:Y:S01]  /*0540*/  FADD R14, R14, R18.reuse ;  /* 0x000000120e0e7221 */ /* 0x100fe20000000000 */
[----:B------:R-:W-:Y:S01]  /*0550*/  @!P3 FMUL R21, R21, 16777216 ;  /* 0x4b8000001515b820 */ /* 0x000fe20000400000 */
[----:B0-----:R-:W-:Y:S01]  /*0560*/  FMUL R20, R20, R19 ;  /* 0x0000001314147220 */ /* 0x001fe20000400000 */
[----:B--2---:R-:W-:Y:S01]  /*0570*/  FADD R19, -R17, R13 ;  /* 0x0000000d11137221 */ /* 0x004fe20000000100 */
[----:B------:R-:W-:Y:S01]  /*0580*/  FADD R15, R15, R18 ;  /* 0x000000120f0f7221 */ /* 0x000fe20000000000 */
[----:B-1----:R-:W-:-:S02]  /*0590*/  FADD R25, -R17, R14 ;  /* 0x0000000e11197221 */ /* 0x002fc40000000100 */
[----:B------:R-:W-:Y:S02]  /*05a0*/  FMUL R22, R20, R19 ;  /* 0x0000001314167220 */ /* 0x000fe40000400000 */
[----:B------:R-:W0:Y:S01]  /*05b0*/  LDC.64 R18, c[0x0][0x240] ;  /* 0x00009000ff127b82 */ /* 0x000e220000000a00 */
[----:B------:R-:W-:Y:S01]  /*05c0*/  FMUL R0, R0, R21 ;  /* 0x0000001500007220 */ /* 0x000fe20000400000 */
[C---:B------:R-:W-:Y:S01]  /*05d0*/  FADD R21, -R17.reuse, R12 ;  /* 0x0000000c11157221 */ /* 0x040fe20000000100 */
[----:B------:R-:W-:Y:S01]  /*05e0*/  FADD R17, -R17, R15 ;  /* 0x0000000f11117221 */ /* 0x000fe20000000100 */
[----:B------:R-:W-:Y:S01]  /*05f0*/  FMUL R25, R20, R25 ;  /* 0x0000001914197220 */ /* 0x000fe20000400000 */
[--C-:B----4-:R-:W-:Y:S01]  /*0600*/  FADD R10, R10, R16.reuse ;  /* 0x000000100a0a7221 */ /* 0x110fe20000000000 */
[C---:B------:R-:W-:Y:S01]  /*0610*/  FMUL R27, R20.reuse, R21 ;  /* 0x00000015141b7220 */ /* 0x040fe20000400000 */
[----:B------:R-:W-:Y:S01]  /*0620*/  FMUL R21, R20, R17 ;  /* 0x0000001114157220 */ /* 0x000fe20000400000 */
[--C-:B------:R-:W-:Y:S01]  /*0630*/  FADD R9, R9, R16.reuse ;  /* 0x0000001009097221 */ /* 0x100fe20000000000 */
[--C-:B------:R-:W-:Y:S01]  /*0640*/  FADD R8, R8, R16.reuse ;  /* 0x0000001008087221 */ /* 0x100fe20000000000 */
[----:B------:R-:W-:Y:S01]  /*0650*/  FADD R11, R11, R16 ;  /* 0x000000100b0b7221 */ /* 0x000fe20000000000 */
[C-C-:B-----5:R-:W-:Y:S01]  /*0660*/  FFMA R20, R23.reuse, R22, R24.reuse ;  /* 0x0000001617147223 */ /* 0x160fe20000000018 */
[C-C-:B------:R-:W-:Y:S01]  /*0670*/  FFMA R17, R23.reuse, R27, R24.reuse ;  /* 0x0000001b17117223 */ /* 0x140fe20000000018 */
[C-C-:B------:R-:W-:Y:S01]  /*0680*/  FFMA R22, R23.reuse, R25, R24.reuse ;  /* 0x0000001917167223 */ /* 0x140fe20000000018 */
[----:B------:R-:W-:Y:S01]  /*0690*/  FFMA R23, R23, R21, R24 ;  /* 0x0000001517177223 */ /* 0x000fe20000000018 */
[C---:B------:R-:W-:Y:S01]  /*06a0*/  FADD R27, -R2.reuse, R10 ;  /* 0x0000000a021b7221 */ /* 0x040fe20000000100 */
[C---:B------:R-:W-:Y:S01]  /*06b0*/  FADD R25, -R2.reuse, R9 ;  /* 0x0000000902197221 */ /* 0x040fe20000000100 */
[C---:B------:R-:W-:Y:S01]  /*06c0*/  FADD R21, -R2.reuse, R8 ;  /* 0x0000000802157221 */ /* 0x040fe20000000100 */
[----:B------:R-:W-:Y:S01]  /*06d0*/  FADD R29, -R2, R11 ;  /* 0x0000000b021d7221 */ /* 0x000fe20000000100 */
[C---:B------:R-:W-:Y:S01]  /*06e0*/  FMUL R16, R0.reuse, R27 ;  /* 0x0000001b00107220 */ /* 0x040fe20000400000 */
[C---:B------:R-:W-:Y:S01]  /*06f0*/  FMUL R2, R0.reuse, R25 ;  /* 0x0000001900027220 */ /* 0x040fe20000400000 */
[C---:B------:R-:W-:Y:S01]  /*0700*/  FMUL R26, R0.reuse, R21 ;  /* 0x00000015001a7220 */ /* 0x040fe20000400000 */
[----:B------:R-:W-:Y:S01]  /*0710*/  FMUL R24, R0, R29 ;  /* 0x0000001d00187220 */ /* 0x000fe20000400000 */
[C-C-:B------:R-:W-:Y:S01]  /*0720*/  FFMA R16, R4.reuse, R16, R3.reuse ;  /* 0x0000001004107223 */ /* 0x140fe20000000003 */
[C-C-:B------:R-:W-:Y:S01]  /*0730*/  FFMA R2, R4.reuse, R2, R3.reuse ;  /* 0x0000000204027223 */ /* 0x140fe20000000003 */
[C-C-:B------:R-:W-:Y:S01]  /*0740*/  FFMA R0, R4.reuse, R26, R3.reuse ;  /* 0x0000001a04007223 */ /* 0x140fe20000000003 */
[----:B------:R-:W-:Y:S01]  /*0750*/  FFMA R24, R4, R24, R3 ;  /* 0x0000001804187223 */ /* 0x000fe20000000003 */
[----:B------:R-:W-:-:S02]  /*0760*/  FSETP.GEU.AND P6, PT, R23, RZ, PT ;  /* 0x000000ff1700720b */ /* 0x000fc40003fce000 */
[----:B------:R-:W-:Y:S02]  /*0770*/  FSETP.GEU.AND P1, PT, R20, RZ, PT ;  /* 0x000000ff1400720b */ /* 0x000fe40003f2e000 */
[----:B------:R-:W-:Y:S02]  /*0780*/  FSETP.GEU.AND P2, PT, R17, RZ, PT ;  /* 0x000000ff1100720b */ /* 0x000fe40003f4e000 */
[----:B------:R-:W-:Y:S02]  /*0790*/  FSETP.GEU.AND P4, PT, R16, RZ, PT ;  /* 0x000000ff1000720b */ /* 0x000fe40003f8e000 */
[----:B------:R-:W-:Y:S02]  /*07a0*/  SEL R23, R23, RZ, P6 ;  /* 0x000000ff17177207 */ /* 0x000fe40003000000 */
[----:B------:R-:W-:Y:S02]  /*07b0*/  FSETP.GEU.AND P0, PT, R22, RZ, PT ;  /* 0x000000ff1600720b */ /* 0x000fe40003f0e000 */
[----:B------:R-:W-:-:S02]  /*07c0*/  FSETP.GEU.AND P3, PT, R24, RZ, PT ;  /* 0x000000ff1800720b */ /* 0x000fc40003f6e000 */
[----:B------:R-:W-:Y:S02]  /*07d0*/  FSETP.GEU.AND P5, PT, R2, RZ, PT ;  /* 0x000000ff0200720b */ /* 0x000fe40003fae000 */
[----:B------:R-:W-:Y:S01]  /*07e0*/  FSETP.GEU.AND P6, PT, R0, RZ, PT ;  /* 0x000000ff0000720b */ /* 0x000fe20003fce000 */
[----:B0-----:R-:W-:Y:S01]  /*07f0*/  IMAD.WIDE R4, R5, 0x4, R18 ;  /* 0x0000000405047825 */ /* 0x001fe200078e0212 */
[----:B------:R-:W-:Y:S02]  /*0800*/  SEL R21, R20, RZ, P1 ;  /* 0x000000ff14157207 */ /* 0x000fe40000800000 */
[----:B------:R-:W-:Y:S02]  /*0810*/  SEL R20, R17, RZ, P2 ;  /* 0x000000ff11147207 */ /* 0x000fe40001000000 */
[----:B------:R-:W-:Y:S02]  /*0820*/  SEL R18, R16, RZ, P4 ;  /* 0x000000ff10127207 */ /* 0x000fe40002000000 */
[----:B------:R-:W-:-:S02]  /*0830*/  SEL R22, R22, RZ, P0 ;  /* 0x000000ff16167207 */ /* 0x000fc40000000000 */
[----:B------:R-:W-:Y:S02]  /*0840*/  SEL R19, R24, RZ, P3 ;  /* 0x000000ff18137207 */ /* 0x000fe40001800000 */
[----:B------:R-:W-:Y:S02]  /*0850*/  SEL R17, R2, RZ, P5 ;  /* 0x000000ff02117207 */ /* 0x000fe40002800000 */
[----:B------:R-:W-:Y:S01]  /*0860*/  SEL R16, R0, RZ, P6 ;  /* 0x000000ff00107207 */ /* 0x000fe20003000000 */
[----:B------:R-:W-:Y:S04]  /*0870*/  STG.E.128 desc[UR4][R6.64], R12 ;  /* 0x0000000c06007986 */ /* 0x000fe8000c101d04 */
[----:B------:R-:W-:Y:S04]  /*0880*/  STG.E.128 desc[UR4][R6.64+0x800], R8 ;  /* 0x0008000806007986 */ /* 0x000fe8000c101d04 */
[----:B------:R-:W-:Y:S04]  /*0890*/  STG.E.128 desc[UR4][R4.64], R20 ;  /* 0x0000001404007986 */ /* 0x000fe8000c101d04 */
[----:B------:R-:W-:Y:S01]  /*08a0*/  STG.E.128 desc[UR4][R4.64+0x800], R16 ;  /* 0x0008001004007986 */ /* 0x000fe2000c101d04 */
[----:B------:R-:W-:Y:S05]  /*08b0*/  EXIT ;  /* 0x000000000000794d */ /* 0x000fea0003800000 */
.L_x_0:
[----:B------:R-:W-:-:S00]  /*08c0*/  BRA `(.L_x_0) ;  /* 0xfffffffc00fc7947 */ /* 0x000fc0000383ffff */
[----:B------:R-:W-:-:S00]  /*08d0*/  NOP ;  /* 0x0000000000007918 */ /* 0x000fc00000000000 */
        /* <DEDUP_REMOVED lines=10> */
.L_x_1:


//--------------------- .nv.global.init           --------------------------
	.section	.nv.global.init,"aw",@progbits
.nv.global.init:
	.type		_$_str,@object
	.size		_$_str,(_$_str_$_2 - _$_str)
_$_str:
        /*0000*/ 	.byte	0x5f, 0x5f, 0x43, 0x55, 0x44, 0x41, 0x5f, 0x46, 0x54, 0x5a, 0x00
	.type		_$_str_$_2,@object
	.size		_$_str_$_2,(.L_1 - _$_str_$_2)
_$_str_$_2:
        /*000b*/ 	.byte	0x5f, 0x5f, 0x43, 0x55, 0x44, 0x41, 0x5f, 0x50, 0x52, 0x45, 0x43, 0x5f, 0x53, 0x51, 0x52, 0x54
        /*001b*/ 	.byte	0x00
.L_1:


//--------------------- .nv.constant0.triton_poi_fused__native_batch_norm_legit_no_training_convolution_relu_4 --------------------------
	.section	.nv.constant0.triton_poi_fused__native_batch_norm_legit_no_training_convolution_relu_4,"a",@progbits
	.sectionflags	@""
	.align	4
.nv.constant0.triton_poi_fused__native_batch_norm_legit_no_training_convolution_relu_4:
	.zero		588
